	.headerflags	@"EF_CUDA_TEXMODE_UNIFIED EF_CUDA_64BIT_ADDRESS EF_CUDA_SM86 EF_CUDA_VIRTUAL_SM(EF_CUDA_SM86)"
	.elftype	@"ET_EXEC"


//--------------------- .nv.info                  --------------------------
	.section	.nv.info,"",@"SHT_CUDA_INFO"
	.align	4


	//----- nvinfo : EIATTR_REGCOUNT
	.align		4
        /*0000*/ 	.byte	0x04, 0x2f
        /*0002*/ 	.short	(.L_1 - .L_0)
	.align		4
.L_0:
        /*0004*/ 	.word	index@(triton_poi_fused_clone_6)
        /*0008*/ 	.word	0x00000028


	//----- nvinfo : EIATTR_MIN_STACK_SIZE
	.align		4
.L_1:
        /*000c*/ 	.byte	0x04, 0x12
        /*000e*/ 	.short	(.L_3 - .L_2)
	.align		4
.L_2:
        /*0010*/ 	.word	index@(triton_poi_fused_clone_6)
        /*0014*/ 	.word	0x00000000


	//----- nvinfo : EIATTR_FRAME_SIZE
	.align		4
.L_3:
        /*0018*/ 	.byte	0x04, 0x11
        /*001a*/ 	.short	(.L_5 - .L_4)
	.align		4
.L_4:
        /*001c*/ 	.word	index@(triton_poi_fused_clone_6)
        /*0020*/ 	.word	0x00000000


	//----- nvinfo : EIATTR_MIN_STACK_SIZE
	.align		4
.L_5:
        /*0024*/ 	.byte	0x04, 0x12
        /*0026*/ 	.short	(.L_7 - .L_6)
	.align		4
.L_6:
        /*0028*/ 	.word	index@(triton_poi_fused_clone_6)
        /*002c*/ 	.word	0x00000000
.L_7:


//--------------------- .nv.info.triton_poi_fused_clone_6 --------------------------
	.section	.nv.info.triton_poi_fused_clone_6,"",@"SHT_CUDA_INFO"
	.sectionflags	@""
	.align	4


	//----- nvinfo : EIATTR_CUDA_API_VERSION
	.align		4
        /*0000*/ 	.byte	0x04, 0x37
        /*0002*/ 	.short	(.L_9 - .L_8)
.L_8:
        /*0004*/ 	.word	0x0000007c


	//----- nvinfo : EIATTR_SW2861232_WAR
	.align		4
.L_9:
        /*0008*/ 	.byte	0x01, 0x35
	.zero		2


	//----- nvinfo : EIATTR_PARAM_CBANK
	.align		4
        /*000c*/ 	.byte	0x04, 0x0a
        /*000e*/ 	.short	(.L_11 - .L_10)
	.align		4
.L_10:
        /*0010*/ 	.word	index@(.nv.constant0.triton_poi_fused_clone_6)
        /*0014*/ 	.short	0x0160
        /*0016*/ 	.short	0x0028


	//----- nvinfo : EIATTR_CBANK_PARAM_SIZE
	.align		4
.L_11:
        /*0018*/ 	.byte	0x03, 0x19
        /*001a*/ 	.short	0x0028


	//----- nvinfo : EIATTR_KPARAM_INFO
	.align		4
        /*001c*/ 	.byte	0x04, 0x17
        /*001e*/ 	.short	(.L_13 - .L_12)
.L_12:
        /*0020*/ 	.word	0x00000000
        /*0024*/ 	.short	0x0005
        /*0026*/ 	.short	0x0020
        /*0028*/ 	.byte	0x00, 0xf4, 0x21, 0x00


	//----- nvinfo : EIATTR_KPARAM_INFO
	.align		4
.L_13:
        /*002c*/ 	.byte	0x04, 0x17
        /*002e*/ 	.short	(.L_15 - .L_14)
.L_14:
        /*0030*/ 	.word	0x00000000
        /*0034*/ 	.short	0x0004
        /*0036*/ 	.short	0x001c
        /*0038*/ 	.byte	0x00, 0xf0, 0x11, 0x00


	//----- nvinfo : EIATTR_KPARAM_INFO
	.align		4
.L_15:
        /*003c*/ 	.byte	0x04, 0x17
        /*003e*/ 	.short	(.L_17 - .L_16)
.L_16:
        /*0040*/ 	.word	0x00000000
        /*0044*/ 	.short	0x0003
        /*0046*/ 	.short	0x0018
        /*0048*/ 	.byte	0x00, 0xf0, 0x11, 0x00


	//----- nvinfo : EIATTR_KPARAM_INFO
	.align		4
.L_17:
        /*004c*/ 	.byte	0x04, 0x17
        /*004e*/ 	.short	(.L_19 - .L_18)
.L_18:
        /*0050*/ 	.word	0x00000000
        /*0054*/ 	.short	0x0002
        /*0056*/ 	.short	0x0010
        /*0058*/ 	.byte	0x00, 0xf4, 0x21, 0x00


	//----- nvinfo : EIATTR_KPARAM_INFO
	.align		4
.L_19:
        /*005c*/ 	.byte	0x04, 0x17
        /*005e*/ 	.short	(.L_21 - .L_20)
.L_20:
        /*0060*/ 	.word	0x00000000
        /*0064*/ 	.short	0x0001
        /*0066*/ 	.short	0x0008
        /*0068*/ 	.byte	0x00, 0xf4, 0x21, 0x00


	//----- nvinfo : EIATTR_KPARAM_INFO
	.align		4
.L_21:
        /*006c*/ 	.byte	0x04, 0x17
        /*006e*/ 	.short	(.L_23 - .L_22)
.L_22:
        /*0070*/ 	.word	0x00000000
        /*0074*/ 	.short	0x0000
        /*0076*/ 	.short	0x0000
        /*0078*/ 	.byte	0x00, 0xf4, 0x21, 0x00


	//----- nvinfo : EIATTR_MAXREG_COUNT
	.align		4
.L_23:
        /*007c*/ 	.byte	0x03, 0x1b
        /*007e*/ 	.short	0x00ff


	//----- nvinfo : EIATTR_EXIT_INSTR_OFFSETS
	.align		4
        /*0080*/ 	.byte	0x04, 0x1c
        /*0082*/ 	.short	(.L_25 - .L_24)


	//   ....[0]....
.L_24:
        /*0084*/ 	.word	0x00000da0


	//   ....[1]....
        /*0088*/ 	.word	0x00000dc0


	//----- nvinfo : EIATTR_REQNTID
	.align		4
.L_25:
        /*008c*/ 	.byte	0x04, 0x10
        /*008e*/ 	.short	(.L_27 - .L_26)
.L_26:
        /*0090*/ 	.word	0x00000100
        /*0094*/ 	.word	0x00000001
        /*0098*/ 	.word	0x00000001
.L_27:


//--------------------- .nv.callgraph             --------------------------
	.section	.nv.callgraph,"",@"SHT_CUDA_CALLGRAPH"
	.align	4
	.sectionentsize	8
	.align		4
        /*0000*/ 	.word	0x00000000
	.align		4
        /*0004*/ 	.word	0xffffffff
	.align		4
        /*0008*/ 	.word	0x00000000
	.align		4
        /*000c*/ 	.word	0xfffffffe
	.align		4
        /*0010*/ 	.word	0x00000000
	.align		4
        /*0014*/ 	.word	0xfffffffd
	.align		4
        /*0018*/ 	.word	0x00000000
	.align		4
        /*001c*/ 	.word	0xfffffffc


//--------------------- .nv.rel.action            --------------------------
	.section	.nv.rel.action,"",@"SHT_CUDA_RELOCINFO"
	.align	8
	.sectionentsize	8
        /*0000*/ 	.byte	0x73, 0x00, 0x00, 0x00, 0x00, 0x00, 0x00, 0x00, 0x00, 0x00, 0x00, 0x11, 0x25, 0x00, 0x05, 0x36


//--------------------- .nv.constant0.triton_poi_fused_clone_6 --------------------------
	.section	.nv.constant0.triton_poi_fused_clone_6,"a",@progbits
	.sectionflags	@""
	.align	4
.nv.constant0.triton_poi_fused_clone_6:
	.zero		392


//--------------------- .text.triton_poi_fused_clone_6 --------------------------
	.section	.text.triton_poi_fused_clone_6,"ax",@progbits
	.sectioninfo	@"SHI_REGISTERS=40"
	.align	128
        .global         triton_poi_fused_clone_6
        .type           triton_poi_fused_clone_6,@function
        .size           triton_poi_fused_clone_6,(.L_x_1 - triton_poi_fused_clone_6)
        .other          triton_poi_fused_clone_6,@"STO_CUDA_ENTRY STV_DEFAULT"
triton_poi_fused_clone_6:
.text.triton_poi_fused_clone_6:
[----:B------:R-:W-:Y:S02]  /*0000*/  MOV R1, c[0x0][0x28] ;  /* 0x00000a0000017a02 */ /* 0x000fe40000000f00 */
[----:B------:R-:W0:Y:S01]  /*0010*/  S2R R3, SR_TID.X ;  /* 0x0000000000037919 */ /* 0x000e220000002100 */
[----:B------:R-:W1:Y:S01]  /*0020*/  S2UR UR4, SR_CTAID.Y ;  /* 0x00000000000479c3 */ /* 0x000e620000002600 */
[----:B------:R-:W-:Y:S01]  /*0030*/  PRMT R12, RZ, 0x7610, R12 ;  /* 0x00007610ff0c7816 */ /* 0x000fe2000000000c */
[----:B------:R-:W-:Y:S01]  /*0040*/  IMAD.MOV.U32 R18, RZ, RZ, 0x4 ;  /* 0x00000004ff127424 */ /* 0x000fe200078e00ff */
[----:B------:R-:W2:Y:S01]  /*0050*/  S2R R2, SR_CTAID.X ;  /* 0x0000000000027919 */ /* 0x000ea20000002500 */
[----:B------:R-:W-:Y:S02]  /*0060*/  MOV R25, RZ ;  /* 0x000000ff00197202 */ /* 0x000fe40000000f00 */
[----:B0-----:R-:W-:Y:S01]  /*0070*/  SHF.R.U32.HI R26, RZ, 0x6, R3 ;  /* 0x00000006ff1a7819 */ /* 0x001fe20000011603 */
[----:B------:R-:W-:Y:S01]  /*0080*/  IMAD.SHL.U32 R3, R3, 0x8, RZ ;  /* 0x0000000803037824 */ /* 0x000fe200078e00ff */
[----:B-1----:R-:W-:Y:S01]  /*0090*/  USHF.L.U32 UR4, UR4, 0x3, URZ ;  /* 0x0000000304047899 */ /* 0x002fe2000800063f */
[----:B--2---:R-:W-:-:S02]  /*00a0*/  SHF.L.U32 R0, R2, 0x9, RZ ;  /* 0x0000000902007819 */ /* 0x004fc400000006ff */
[----:B------:R-:W-:Y:S02]  /*00b0*/  SHF.R.S32.HI R2, RZ, 0x16, R2 ;  /* 0x00000016ff027819 */ /* 0x000fe40000011402 */
[----:B------:R-:W-:Y:S02]  /*00c0*/  LOP3.LUT R20, R0, 0x1f8, R3, 0xf8, !PT ;  /* 0x000001f800147812 */ /* 0x000fe400078ef803 */
[----:B------:R-:W-:Y:S02]  /*00d0*/  SGXT.U32 R26, R26, 0x2 ;  /* 0x000000021a1a781a */ /* 0x000fe40000000000 */
[----:B------:R-:W-:Y:S02]  /*00e0*/  SGXT R3, R2, 0x1 ;  /* 0x000000010203781a */ /* 0x000fe40000000200 */
[----:B------:R-:W-:Y:S01]  /*00f0*/  LOP3.LUT R26, R26, UR4, RZ, 0xfc, !PT ;  /* 0x000000041a1a7c12 */ /* 0x000fe2000f8efcff */
[----:B------:R-:W-:Y:S01]  /*0100*/  ULDC.64 UR4, c[0x0][0x118] ;  /* 0x0000460000047ab9 */ /* 0x000fe20000000a00 */
[----:B------:R-:W-:-:S02]  /*0110*/  LEA.HI R2, R3, R20, RZ, 0x8 ;  /* 0x0000001403027211 */ /* 0x000fc400078f40ff */
[C---:B------:R-:W-:Y:S02]  /*0120*/  LEA.HI R5, R3.reuse, R20, RZ, 0xa ;  /* 0x0000001403057211 */ /* 0x040fe400078f50ff */
[----:B------:R-:W-:Y:S02]  /*0130*/  SHF.R.S32.HI R4, RZ, 0x2, R20 ;  /* 0x00000002ff047819 */ /* 0x000fe40000011414 */
[----:B------:R-:W-:Y:S01]  /*0140*/  SHF.R.S32.HI R19, RZ, 0x8, R2 ;  /* 0x00000008ff137819 */ /* 0x000fe20000011402 */
[----:B------:R-:W-:Y:S01]  /*0150*/  IMAD.HI R2, R26, 0x55555556, RZ ;  /* 0x555555561a027827 */ /* 0x000fe200078e02ff */
[----:B------:R-:W-:Y:S02]  /*0160*/  SHF.R.U32.HI R6, RZ, 0xa, R5 ;  /* 0x0000000aff067819 */ /* 0x000fe40000011605 */
[----:B------:R-:W-:Y:S02]  /*0170*/  LEA.HI R8, R3, R4, RZ, 0x6 ;  /* 0x0000000403087211 */ /* 0x000fe400078f30ff */
[----:B------:R-:W-:-:S02]  /*0180*/  LEA.HI R5, R19, R19, RZ, 0x2 ;  /* 0x0000001313057211 */ /* 0x000fc400078f10ff */
[----:B------:R-:W-:Y:S01]  /*0190*/  LEA.HI R7, R2, R2, RZ, 0x1 ;  /* 0x0000000202077211 */ /* 0x000fe200078f08ff */
[----:B------:R-:W-:Y:S01]  /*01a0*/  IMAD R2, R6, 0xc00, RZ ;  /* 0x00000c0006027824 */ /* 0x000fe200078e02ff */
[----:B------:R-:W-:Y:S02]  /*01b0*/  LOP3.LUT R9, R8, 0xfffffc0, RZ, 0xc0, !PT ;  /* 0x0fffffc008097812 */ /* 0x000fe400078ec0ff */
[----:B------:R-:W-:Y:S01]  /*01c0*/  LOP3.LUT R6, R5, 0x3ffffffc, RZ, 0xc0, !PT ;  /* 0x3ffffffc05067812 */ /* 0x000fe200078ec0ff */
[----:B------:R-:W-:Y:S01]  /*01d0*/  IMAD R23, R7, 0x30000, R2 ;  /* 0x0003000007177824 */ /* 0x000fe200078e0202 */
[----:B------:R-:W-:Y:S01]  /*01e0*/  ISETP.GE.AND P0, PT, R26, 0x6, PT ;  /* 0x000000061a00780c */ /* 0x000fe20003f06270 */
[----:B------:R-:W-:Y:S01]  /*01f0*/  IMAD.IADD R5, R4, 0x1, -R9 ;  /* 0x0000000104057824 */ /* 0x000fe200078e0a09 */
[----:B------:R-:W-:Y:S01]  /*0200*/  IADD3 R19, R19, -R6, RZ ;  /* 0x8000000613137210 */ /* 0x000fe20007ffe0ff */
[----:B------:R-:W-:Y:S02]  /*0210*/  IMAD R4, R7, -0x3, R26 ;  /* 0xfffffffd07047824 */ /* 0x000fe400078e021a */
[----:B------:R-:W-:-:S02]  /*0220*/  IMAD R8, R5, 0x30, R23 ;  /* 0x0000003005087824 */ /* 0x000fc400078e0217 */
[----:B------:R-:W-:Y:S02]  /*0230*/  IMAD R15, R19, 0xc, R4 ;  /* 0x0000000c130f7824 */ /* 0x000fe400078e0204 */
[----:B------:R-:W-:Y:S02]  /*0240*/  IMAD.MOV.U32 R9, RZ, RZ, 0x2 ;  /* 0x00000002ff097424 */ /* 0x000fe400078e00ff */
[C---:B------:R-:W-:Y:S01]  /*0250*/  IMAD.WIDE R6, R15.reuse, R18, c[0x0][0x168] ;  /* 0x00005a000f067625 */ /* 0x040fe200078e0212 */
[----:B------:R-:W-:-:S04]  /*0260*/  IADD3 R10, R15, R8, RZ ;  /* 0x000000080f0a7210 */ /* 0x000fc80007ffe0ff */
[----:B------:R0:W2:Y:S01]  /*0270*/  @!P0 LDG.E.EL R25, [R6.64] ;  /* 0x0000000406198981 */ /* 0x0000a2000c2e1900 */
[----:B------:R-:W-:-:S05]  /*0280*/  IMAD.WIDE R10, R10, R9, c[0x0][0x160] ;  /* 0x000058000a0a7625 */ /* 0x000fca00078e0209 */
[----:B------:R1:W3:Y:S01]  /*0290*/  @!P0 LDG.E.EL.U16 R12, [R10.64] ;  /* 0x000000040a0c8981 */ /* 0x0002e2000c2e1500 */
[----:B------:R-:W-:Y:S02]  /*02a0*/  LEA.HI.SX32 R16, R20, 0x1, 0x1e ;  /* 0x0000000114107811 */ /* 0x000fe400078ff2ff */
[----:B------:R-:W-:Y:S02]  /*02b0*/  LOP3.LUT R24, R26, 0x4, RZ, 0xfc, !PT ;  /* 0x000000041a187812 */ /* 0x000fe400078efcff */
[----:B------:R-:W-:Y:S02]  /*02c0*/  LEA.HI R13, R3, R16, RZ, 0x6 ;  /* 0x00000010030d7211 */ /* 0x000fe400078f30ff */
[----:B------:R-:W-:Y:S02]  /*02d0*/  IADD3 R22, R0, 0x1, RZ ;  /* 0x0000000100167810 */ /* 0x000fe40007ffe0ff */
[----:B------:R-:W-:Y:S01]  /*02e0*/  LOP3.LUT R13, R13, 0xfffffc0, RZ, 0xc0, !PT ;  /* 0x0fffffc00d0d7812 */ /* 0x000fe200078ec0ff */
[----:B-1----:R-:W-:Y:S01]  /*02f0*/  IMAD.HI R11, R24, 0x55555556, RZ ;  /* 0x55555556180b7827 */ /* 0x002fe200078e02ff */
[----:B------:R-:W-:-:S02]  /*0300*/  LEA.HI R21, R3, R22, RZ, 0x2 ;  /* 0x0000001603157211 */ /* 0x000fc400078f10ff */
[----:B------:R-:W-:Y:S01]  /*0310*/  IADD3 R4, R0, 0x3, RZ ;  /* 0x0000000300047810 */ /* 0x000fe20007ffe0ff */
[----:B------:R-:W-:Y:S01]  /*0320*/  IMAD.IADD R16, R16, 0x1, -R13 ;  /* 0x0000000110107824 */ /* 0x000fe200078e0a0d */
[----:B------:R-:W-:Y:S02]  /*0330*/  LOP3.LUT R13, R21, 0xfffffe04, RZ, 0xc0, !PT ;  /* 0xfffffe04150d7812 */ /* 0x000fe400078ec0ff */
[----:B------:R-:W-:Y:S02]  /*0340*/  LEA.HI R14, R3, R4, RZ, 0x2 ;  /* 0x00000004030e7211 */ /* 0x000fe400078f10ff */
[----:B------:R-:W-:Y:S02]  /*0350*/  IADD3 R10, R0, 0x2, RZ ;  /* 0x00000002000a7810 */ /* 0x000fe40007ffe0ff */
[----:B------:R-:W-:Y:S01]  /*0360*/  LEA.HI R11, R11, R11, RZ, 0x1 ;  /* 0x0000000b0b0b7211 */ /* 0x000fe200078f08ff */
[----:B------:R-:W-:Y:S01]  /*0370*/  IMAD.IADD R13, R22, 0x1, -R13 ;  /* 0x00000001160d7824 */ /* 0x000fe200078e0a0d */
[----:B------:R-:W-:Y:S01]  /*0380*/  LOP3.LUT R17, R14, 0xfffffe04, RZ, 0xc0, !PT ;  /* 0xfffffe040e117812 */ /* 0x000fe200078ec0ff */
[----:B------:R-:W-:Y:S01]  /*0390*/  IMAD R22, R5, 0x30, R2 ;  /* 0x0000003005167824 */ /* 0x000fe200078e0202 */
[----:B------:R-:W-:Y:S01]  /*03a0*/  LEA.HI R3, R3, R10, RZ, 0x2 ;  /* 0x0000000a03037211 */ /* 0x000fe200078f10ff */
[----:B------:R-:W-:-:S02]  /*03b0*/  IMAD R14, R11, -0x3, R24 ;  /* 0xfffffffd0b0e7824 */ /* 0x000fc400078e0218 */
[----:B------:R-:W-:Y:S01]  /*03c0*/  IMAD R21, R11, 0x30000, R2 ;  /* 0x000300000b157824 */ /* 0x000fe200078e0202 */
[----:B------:R-:W-:Y:S01]  /*03d0*/  LOP3.LUT R3, R3, 0xfffffe04, RZ, 0xc0, !PT ;  /* 0xfffffe0403037812 */ /* 0x000fe200078ec0ff */
[----:B------:R-:W-:Y:S02]  /*03e0*/  IMAD R19, R19, 0xc, R14 ;  /* 0x0000000c13137824 */ /* 0x000fe400078e020e */
[----:B------:R-:W-:Y:S01]  /*03f0*/  IMAD R2, R11, 0x30000, R22 ;  /* 0x000300000b027824 */ /* 0x000fe200078e0216 */
[----:B------:R-:W-:Y:S01]  /*0400*/  ISETP.GE.AND P1, PT, R24, 0x6, PT ;  /* 0x000000061800780c */ /* 0x000fe20003f26270 */
[----:B------:R-:W-:Y:S02]  /*0410*/  IMAD R0, R16, 0x30, R23 ;  /* 0x0000003010007824 */ /* 0x000fe400078e0217 */
[----:B------:R-:W-:Y:S01]  /*0420*/  IMAD.IADD R3, R10, 0x1, -R3 ;  /* 0x000000010a037824 */ /* 0x000fe200078e0a03 */
[----:B------:R-:W-:Y:S02]  /*0430*/  IADD3 R36, R19, R2, RZ ;  /* 0x0000000213247210 */ /* 0x000fe40007ffe0ff */
[----:B------:R-:W-:Y:S01]  /*0440*/  IADD3 R17, R4, -R17, RZ ;  /* 0x8000001104117210 */ /* 0x000fe20007ffe0ff */
[----:B------:R-:W-:Y:S01]  /*0450*/  IMAD R14, R3, 0x3, RZ ;  /* 0x00000003030e7824 */ /* 0x000fe200078e02ff */
[----:B------:R-:W-:Y:S01]  /*0460*/  IADD3 R4, R15, R0, RZ ;  /* 0x000000000f047210 */ /* 0x000fe20007ffe0ff */
[----:B------:R-:W-:Y:S01]  /*0470*/  IMAD R16, R16, 0x30, R21 ;  /* 0x0000003010107824 */ /* 0x000fe200078e0215 */
[----:B------:R-:W-:Y:S01]  /*0480*/  PRMT R30, RZ, 0x7610, R30 ;  /* 0x00007610ff1e7816 */ /* 0x000fe2000000001e */
[----:B------:R-:W-:Y:S01]  /*0490*/  IMAD R13, R13, 0x3, RZ ;  /* 0x000000030d0d7824 */ /* 0x000fe200078e02ff */
[----:B------:R-:W-:Y:S01]  /*04a0*/  PRMT R33, RZ, 0x7610, R33 ;  /* 0x00007610ff217816 */ /* 0x000fe20000000021 */
[----:B------:R-:W-:Y:S01]  /*04b0*/  IMAD.WIDE R36, R36, R9, c[0x0][0x160] ;  /* 0x0000580024247625 */ /* 0x000fe200078e0209 */
[----:B------:R-:W-:-:S03]  /*04c0*/  IADD3 R3, R15, R14, RZ ;  /* 0x0000000e0f037210 */ /* 0x000fc60007ffe0ff */
[----:B------:R-:W-:Y:S01]  /*04d0*/  IMAD.WIDE R4, R4, R9, c[0x0][0x160] ;  /* 0x0000580004047625 */ /* 0x000fe200078e0209 */
[----:B------:R-:W-:Y:S01]  /*04e0*/  IADD3 R21, R15, R13, RZ ;  /* 0x0000000d0f157210 */ /* 0x000fe20007ffe0ff */
[----:B------:R1:W4:Y:S02]  /*04f0*/  @!P1 LDG.E.EL.U16 R30, [R36.64] ;  /* 0x00000004241e9981 */ /* 0x000324000c2e1500 */
[----:B------:R-:W-:Y:S01]  /*0500*/  IMAD.IADD R10, R19, 0x1, R16 ;  /* 0x00000001130a7824 */ /* 0x000fe200078e0210 */
[----:B------:R-:W-:Y:S01]  /*0510*/  PRMT R29, RZ, 0x7610, R29 ;  /* 0x00007610ff1d7816 */ /* 0x000fe2000000001d */
[----:B------:R5:W4:Y:S01]  /*0520*/  @!P0 LDG.E.EL.U16 R33, [R4.64] ;  /* 0x0000000404218981 */ /* 0x000b22000c2e1500 */
[----:B------:R-:W-:Y:S01]  /*0530*/  IMAD.MOV.U32 R35, RZ, RZ, RZ ;  /* 0x000000ffff237224 */ /* 0x000fe200078e00ff */
[----:B------:R-:W-:Y:S01]  /*0540*/  IADD3 R28, R21, R8, RZ ;  /* 0x00000008151c7210 */ /* 0x000fe20007ffe0ff */
[----:B------:R-:W-:-:S04]  /*0550*/  IMAD.WIDE R10, R10, R9, c[0x0][0x160] ;  /* 0x000058000a0a7625 */ /* 0x000fc800078e0209 */
[----:B-1----:R-:W-:Y:S01]  /*0560*/  IMAD R37, R17, 0x3, RZ ;  /* 0x0000000311257824 */ /* 0x002fe200078e02ff */
[----:B------:R1:W4:Y:S01]  /*0570*/  @!P1 LDG.E.EL.U16 R29, [R10.64] ;  /* 0x000000040a1d9981 */ /* 0x000322000c2e1500 */
[----:B------:R-:W-:Y:S02]  /*0580*/  IMAD.MOV.U32 R23, RZ, RZ, RZ ;  /* 0x000000ffff177224 */ /* 0x000fe400078e00ff */
[----:B-----5:R-:W-:Y:S01]  /*0590*/  IMAD.WIDE R4, R3, R18, c[0x0][0x168] ;  /* 0x00005a0003047625 */ /* 0x020fe200078e0212 */
[----:B------:R-:W-:-:S03]  /*05a0*/  IADD3 R15, R15, R37, RZ ;  /* 0x000000250f0f7210 */ /* 0x000fc60007ffe0ff */
[----:B------:R-:W-:Y:S01]  /*05b0*/  IMAD.IADD R32, R21, 0x1, R0 ;  /* 0x0000000115207824 */ /* 0x000fe200078e0200 */
[----:B------:R-:W-:Y:S01]  /*05c0*/  PRMT R22, RZ, 0x7610, R22 ;  /* 0x00007610ff167816 */ /* 0x000fe20000000016 */
[----:B------:R5:W4:Y:S01]  /*05d0*/  @!P0 LDG.E.EL R35, [R4.64] ;  /* 0x0000000404238981 */ /* 0x000b22000c2e1900 */
[-C--:B-1----:R-:W-:Y:S01]  /*05e0*/  IMAD.WIDE R10, R28, R9.reuse, c[0x0][0x160] ;  /* 0x000058001c0a7625 */ /* 0x082fe200078e0209 */
[----:B------:R-:W-:Y:S02]  /*05f0*/  PRMT R34, RZ, 0x7610, R34 ;  /* 0x00007610ff227816 */ /* 0x000fe40000000022 */
[----:B------:R5:W4:Y:S01]  /*0600*/  @!P0 LDG.E.EL R23, [R4.64] ;  /* 0x0000000404178981 */ /* 0x000b22000c2e1900 */
[----:B------:R-:W-:Y:S01]  /*0610*/  IMAD.IADD R28, R3, 0x1, R8 ;  /* 0x00000001031c7824 */ /* 0x000fe200078e0208 */
[----:B------:R-:W-:Y:S02]  /*0620*/  IADD3 R36, R15, R8, RZ ;  /* 0x000000080f247210 */ /* 0x000fe40007ffe0ff */
[----:B------:R1:W4:Y:S01]  /*0630*/  @!P0 LDG.E.EL.U16 R22, [R10.64] ;  /* 0x000000040a168981 */ /* 0x000322000c2e1500 */
[----:B-----5:R-:W-:Y:S01]  /*0640*/  IMAD.WIDE R4, R32, R9, c[0x0][0x160] ;  /* 0x0000580020047625 */ /* 0x020fe200078e0209 */
[----:B------:R-:W-:-:S03]  /*0650*/  PRMT R32, RZ, 0x7610, R32 ;  /* 0x00007610ff207816 */ /* 0x000fc60000000020 */
[-C--:B-1----:R-:W-:Y:S01]  /*0660*/  IMAD.WIDE R10, R28, R9.reuse, c[0x0][0x160] ;  /* 0x000058001c0a7625 */ /* 0x082fe200078e0209 */
[----:B------:R1:W5:Y:S01]  /*0670*/  @!P0 LDG.E.EL.U16 R34, [R4.64] ;  /* 0x0000000404228981 */ /* 0x000362000c2e1500 */
[----:B------:R-:W-:Y:S02]  /*0680*/  PRMT R8, RZ, 0x7610, R8 ;  /* 0x00007610ff087816 */ /* 0x000fe40000000008 */
[----:B------:R-:W-:Y:S01]  /*0690*/  IMAD.IADD R28, R3, 0x1, R0 ;  /* 0x00000001031c7824 */ /* 0x000fe200078e0200 */
[----:B------:R-:W-:Y:S01]  /*06a0*/  IADD3 R0, R15, R0, RZ ;  /* 0x000000000f007210 */ /* 0x000fe20007ffe0ff */
[----:B------:R-:W-:Y:S02]  /*06b0*/  IMAD.IADD R17, R19, 0x1, R14 ;  /* 0x0000000113117824 */ /* 0x000fe400078e020e */
[----:B-1----:R-:W-:Y:S01]  /*06c0*/  IMAD.WIDE R4, R36, R9, c[0x0][0x160] ;  /* 0x0000580024047625 */ /* 0x002fe200078e0209 */
[----:B------:R-:W-:Y:S01]  /*06d0*/  PRMT R21, RZ, 0x7610, R21 ;  /* 0x00007610ff157816 */ /* 0x000fe20000000015 */
[----:B------:R1:W5:Y:S02]  /*06e0*/  @!P0 LDG.E.EL.U16 R8, [R10.64] ;  /* 0x000000040a088981 */ /* 0x000364000c2e1500 */
[----:B------:R-:W-:-:S02]  /*06f0*/  IMAD.IADD R3, R13, 0x1, R19 ;  /* 0x000000010d037824 */ /* 0x000fc400078e0213 */
[----:B------:R0:W5:Y:S01]  /*0700*/  @!P0 LDG.E.EL.U16 R32, [R4.64] ;  /* 0x0000000404208981 */ /* 0x000162000c2e1500 */
[----:B------:R-:W-:Y:S02]  /*0710*/  IADD3 R15, R17, R2, RZ ;  /* 0x00000002110f7210 */ /* 0x000fe40007ffe0ff */
[----:B------:R-:W-:Y:S01]  /*0720*/  PRMT R36, RZ, 0x7610, R36 ;  /* 0x00007610ff247816 */ /* 0x000fe20000000024 */
[----:B-1----:R-:W-:-:S04]  /*0730*/  IMAD.WIDE R10, R28, R9, c[0x0][0x160] ;  /* 0x000058001c0a7625 */ /* 0x002fc800078e0209 */
[-C--:B0-----:R-:W-:Y:S01]  /*0740*/  IMAD.WIDE R4, R0, R9.reuse, c[0x0][0x160] ;  /* 0x0000580000047625 */ /* 0x081fe200078e0209 */
[----:B------:R-:W-:Y:S01]  /*0750*/  IADD3 R28, R3, R2, RZ ;  /* 0x00000002031c7210 */ /* 0x000fe20007ffe0ff */
[----:B------:R0:W5:Y:S04]  /*0760*/  @!P0 LDG.E.EL.U16 R36, [R10.64] ;  /* 0x000000040a248981 */ /* 0x000168000c2e1500 */
[----:B------:R1:W5:Y:S01]  /*0770*/  @!P0 LDG.E.EL.U16 R21, [R4.64] ;  /* 0x0000000404158981 */ /* 0x000362000c2e1500 */
[----:B0-----:R-:W-:-:S04]  /*0780*/  IMAD.WIDE R10, R28, R9, c[0x0][0x160] ;  /* 0x000058001c0a7625 */ /* 0x001fc800078e0209 */
[----:B-1----:R-:W-:Y:S01]  /*0790*/  IMAD.WIDE R4, R15, R9, c[0x0][0x160] ;  /* 0x000058000f047625 */ /* 0x002fe200078e0209 */
[----:B------:R-:W-:-:S03]  /*07a0*/  PRMT R28, RZ, 0x7610, R28 ;  /* 0x00007610ff1c7816 */ /* 0x000fc6000000001c */
[----:B------:R-:W-:Y:S01]  /*07b0*/  IMAD.IADD R15, R37, 0x1, R19 ;  /* 0x00000001250f7824 */ /* 0x000fe200078e0213 */
[----:B------:R-:W-:Y:S02]  /*07c0*/  PRMT R0, RZ, 0x7610, R0 ;  /* 0x00007610ff007816 */ /* 0x000fe40000000000 */
[----:B------:R0:W5:Y:S02]  /*07d0*/  @!P1 LDG.E.EL.U16 R28, [R4.64] ;  /* 0x00000004041c9981 */ /* 0x000164000c2e1500 */
[----:B------:R-:W-:Y:S02]  /*07e0*/  IADD3 R27, R15, R2, RZ ;  /* 0x000000020f1b7210 */ /* 0x000fe40007ffe0ff */
[----:B------:R-:W-:Y:S01]  /*07f0*/  PRMT R2, RZ, 0x7610, R2 ;  /* 0x00007610ff027816 */ /* 0x000fe20000000002 */
[----:B------:R1:W5:Y:S01]  /*0800*/  @!P1 LDG.E.EL.U16 R0, [R10.64] ;  /* 0x000000040a009981 */ /* 0x000362000c2e1500 */
[----:B------:R-:W-:Y:S01]  /*0810*/  IADD3 R17, R17, R16, RZ ;  /* 0x0000001011117210 */ /* 0x000fe20007ffe0ff */
[----:B0-----:R-:W-:-:S04]  /*0820*/  IMAD.WIDE R4, R27, R9, c[0x0][0x160] ;  /* 0x000058001b047625 */ /* 0x001fc800078e0209 */
[----:B------:R-:W-:Y:S01]  /*0830*/  IMAD.IADD R27, R3, 0x1, R16 ;  /* 0x00000001031b7824 */ /* 0x000fe200078e0210 */
[----:B------:R-:W-:Y:S01]  /*0840*/  PRMT R3, RZ, 0x7610, R3 ;  /* 0x00007610ff037816 */ /* 0x000fe20000000003 */
[----:B------:R0:W5:Y:S02]  /*0850*/  @!P1 LDG.E.EL.U16 R2, [R4.64] ;  /* 0x0000000404029981 */ /* 0x000164000c2e1500 */
[----:B-1----:R-:W-:Y:S01]  /*0860*/  IMAD.WIDE R10, R27, R9, c[0x0][0x160] ;  /* 0x000058001b0a7625 */ /* 0x002fe200078e0209 */
[----:B------:R-:W-:-:S03]  /*0870*/  PRMT R27, RZ, 0x7610, R27 ;  /* 0x00007610ff1b7816 */ /* 0x000fc6000000001b */
[----:B------:R-:W-:Y:S01]  /*0880*/  IMAD.MOV.U32 R31, RZ, RZ, RZ ;  /* 0x000000ffff1f7224 */ /* 0x000fe200078e00ff */
[----:B------:R1:W5:Y:S01]  /*0890*/  @!P1 LDG.E.EL.U16 R3, [R10.64] ;  /* 0x000000040a039981 */ /* 0x000362000c2e1500 */
[----:B0-----:R-:W-:Y:S01]  /*08a0*/  IMAD.WIDE R4, R17, R9, c[0x0][0x160] ;  /* 0x0000580011047625 */ /* 0x001fe200078e0209 */
[----:B------:R-:W-:-:S04]  /*08b0*/  MOV R9, RZ ;  /* 0x000000ff00097202 */ /* 0x000fc80000000f00 */
[----:B------:R0:W5:Y:S01]  /*08c0*/  @!P1 LDG.E.EL.U16 R27, [R4.64] ;  /* 0x00000004041b9981 */ /* 0x000162000c2e1500 */
[----:B-1----:R-:W-:-:S04]  /*08d0*/  IMAD.WIDE R10, R13, 0x4, R6 ;  /* 0x000000040d0a7825 */ /* 0x002fc800078e0206 */
[----:B------:R-:W-:Y:S01]  /*08e0*/  IMAD.MOV.U32 R17, RZ, RZ, RZ ;  /* 0x000000ffff117224 */ /* 0x000fe200078e00ff */
[----:B------:R1:W5:Y:S01]  /*08f0*/  @!P0 LDG.E.EL R31, [R10.64] ;  /* 0x000000040a1f8981 */ /* 0x000362000c2e1900 */
[----:B0-----:R-:W-:Y:S01]  /*0900*/  LEA R4, R26, R20, 0x10 ;  /* 0x000000141a047211 */ /* 0x001fe200078e80ff */
[----:B------:R-:W-:Y:S02]  /*0910*/  IMAD R5, R24, 0x10000, R20 ;  /* 0x0001000018057824 */ /* 0x000fe400078e0214 */
[----:B------:R1:W5:Y:S01]  /*0920*/  @!P0 LDG.E.EL R9, [R10.64] ;  /* 0x000000040a098981 */ /* 0x000362000c2e1900 */
[----:B------:R-:W-:Y:S01]  /*0930*/  MOV R24, RZ ;  /* 0x000000ff00187202 */ /* 0x000fe20000000f00 */
[----:B------:R-:W-:Y:S02]  /*0940*/  IMAD.MOV.U32 R26, RZ, RZ, RZ ;  /* 0x000000ffff1a7224 */ /* 0x000fe400078e00ff */
[----:B------:R-:W-:Y:S01]  /*0950*/  IMAD.WIDE R18, R19, R18, c[0x0][0x168] ;  /* 0x00005a0013127625 */ /* 0x000fe200078e0212 */
[----:B------:R0:W5:Y:S03]  /*0960*/  @!P0 LDG.E.EL R17, [R6.64] ;  /* 0x0000000406118981 */ /* 0x000166000c2e1900 */
[----:B-1----:R-:W-:-:S05]  /*0970*/  IMAD.WIDE R10, R37, 0x4, R6 ;  /* 0x00000004250a7825 */ /* 0x002fca00078e0206 */
[----:B------:R1:W5:Y:S01]  /*0980*/  @!P0 LDG.E.EL R24, [R10.64] ;  /* 0x000000040a188981 */ /* 0x000362000c2e1900 */
[----:B0-----:R-:W-:-:S03]  /*0990*/  IMAD.WIDE R6, R14, 0x4, R18 ;  /* 0x000000040e067825 */ /* 0x001fc600078e0212 */
[----:B------:R1:W5:Y:S02]  /*09a0*/  @!P0 LDG.E.EL R26, [R10.64] ;  /* 0x000000040a1a8981 */ /* 0x000364000c2e1900 */
[----:B-1----:R-:W-:-:S06]  /*09b0*/  CS2R R10, SRZ ;  /* 0x00000000000a7805 */ /* 0x002fcc000001ff00 */
[----:B------:R0:W5:Y:S04]  /*09c0*/  @!P1 LDG.E.EL R11, [R6.64] ;  /* 0x00000004060b9981 */ /* 0x000168000c2e1900 */
[----:B------:R0:W5:Y:S01]  /*09d0*/  @!P1 LDG.E.EL R10, [R6.64] ;  /* 0x00000004060a9981 */ /* 0x000162000c2e1900 */
[----:B------:R-:W-:Y:S01]  /*09e0*/  IMAD.IADD R15, R15, 0x1, R16 ;  /* 0x000000010f0f7824 */ /* 0x000fe200078e0210 */
[----:B0-----:R-:W-:Y:S01]  /*09f0*/  CS2R R6, SRZ ;  /* 0x0000000000067805 */ /* 0x001fe2000001ff00 */
[----:B------:R-:W-:Y:S01]  /*0a00*/  MOV R20, RZ ;  /* 0x000000ff00147202 */ /* 0x000fe20000000f00 */
[----:B------:R-:W-:-:S05]  /*0a10*/  IMAD.MOV.U32 R16, RZ, RZ, RZ ;  /* 0x000000ffff107224 */ /* 0x000fca00078e00ff */
[----:B------:R0:W5:Y:S04]  /*0a20*/  @!P1 LDG.E.EL R20, [R18.64] ;  /* 0x0000000412149981 */ /* 0x000168000c2e1900 */
[----:B------:R0:W5:Y:S01]  /*0a30*/  @!P1 LDG.E.EL R16, [R18.64] ;  /* 0x0000000412109981 */ /* 0x000162000c2e1900 */
[----:B---3--:R-:W-:-:S05]  /*0a40*/  SHF.L.U32 R12, R12, 0x10, RZ ;  /* 0x000000100c0c7819 */ /* 0x008fca00000006ff */
[----:B--2---:R-:W-:Y:S01]  /*0a50*/  FADD R25, R12, R25 ;  /* 0x000000190c197221 */ /* 0x004fe20000000000 */
[----:B------:R-:W-:-:S05]  /*0a60*/  IMAD.WIDE R12, R13, 0x4, R18 ;  /* 0x000000040d0c7825 */ /* 0x000fca00078e0212 */
[----:B------:R1:W2:Y:S04]  /*0a70*/  @!P1 LDG.E.EL R6, [R12.64] ;  /* 0x000000040c069981 */ /* 0x0002a8000c2e1900 */
[----:B------:R1:W3:Y:S02]  /*0a80*/  @!P1 LDG.E.EL R7, [R12.64] ;  /* 0x000000040c079981 */ /* 0x0002e4000c2e1900 */
[----:B-1----:R-:W-:Y:S02]  /*0a90*/  MOV R12, 0x2 ;  /* 0x00000002000c7802 */ /* 0x002fe40000000f00 */
[----:B------:R-:W-:-:S03]  /*0aa0*/  PRMT R13, RZ, 0x7610, R13 ;  /* 0x00007610ff0d7816 */ /* 0x000fc6000000000d */
[----:B------:R-:W-:-:S05]  /*0ab0*/  IMAD.WIDE R14, R15, R12, c[0x0][0x160] ;  /* 0x000058000f0e7625 */ /* 0x000fca00078e020c */
[----:B------:R1:W3:Y:S01]  /*0ac0*/  @!P1 LDG.E.EL.U16 R13, [R14.64] ;  /* 0x000000040e0d9981 */ /* 0x0002e2000c2e1500 */
[----:B0-----:R-:W-:Y:S01]  /*0ad0*/  IMAD.WIDE R18, R37, 0x4, R18 ;  /* 0x0000000425127825 */ /* 0x001fe200078e0212 */
[----:B-1----:R-:W-:-:S06]  /*0ae0*/  CS2R R14, SRZ ;  /* 0x00000000000e7805 */ /* 0x002fcc000001ff00 */
[----:B------:R0:W3:Y:S04]  /*0af0*/  @!P1 LDG.E.EL R14, [R18.64] ;  /* 0x00000004120e9981 */ /* 0x0000e8000c2e1900 */
[----:B------:R0:W3:Y:S01]  /*0b00*/  @!P1 LDG.E.EL R15, [R18.64] ;  /* 0x00000004120f9981 */ /* 0x0000e2000c2e1900 */
[----:B----4-:R-:W-:Y:S02]  /*0b10*/  SHF.L.U32 R29, R29, 0x10, RZ ;  /* 0x000000101d1d7819 */ /* 0x010fe400000006ff */
[----:B-----5:R-:W-:Y:S01]  /*0b20*/  SHF.L.U32 R34, R34, 0x10, RZ ;  /* 0x0000001022227819 */ /* 0x020fe200000006ff */
[----:B------:R-:W-:-:S04]  /*0b30*/  IMAD.U32 R8, R8, 0x10000, RZ ;  /* 0x0001000008087824 */ /* 0x000fc800078e00ff */
[----:B------:R-:W-:Y:S01]  /*0b40*/  FADD R35, R8, R35 ;  /* 0x0000002308237221 */ /* 0x000fe20000000000 */
[----:B------:R-:W-:Y:S02]  /*0b50*/  IMAD.U32 R8, R22, 0x10000, RZ ;  /* 0x0001000016087824 */ /* 0x000fe400078e00ff */
[----:B------:R-:W-:Y:S01]  /*0b60*/  IMAD.U32 R22, R33, 0x10000, RZ ;  /* 0x0001000021167824 */ /* 0x000fe200078e00ff */
[----:B------:R-:W-:Y:S02]  /*0b70*/  SHF.L.U32 R33, R32, 0x10, RZ ;  /* 0x0000001020217819 */ /* 0x000fe400000006ff */
[----:B------:R-:W-:Y:S01]  /*0b80*/  SHF.L.U32 R36, R36, 0x10, RZ ;  /* 0x0000001024247819 */ /* 0x000fe200000006ff */
[----:B------:R-:W-:-:S04]  /*0b90*/  IMAD.U32 R21, R21, 0x10000, RZ ;  /* 0x0001000015157824 */ /* 0x000fc800078e00ff */
[----:B------:R-:W-:Y:S01]  /*0ba0*/  FADD R23, R36, R23 ;  /* 0x0000001724177221 */ /* 0x000fe20000000000 */
[----:B------:R-:W-:Y:S01]  /*0bb0*/  IMAD.U32 R28, R28, 0x10000, RZ ;  /* 0x000100001c1c7824 */ /* 0x000fe200078e00ff */
[----:B0-----:R-:W-:Y:S01]  /*0bc0*/  SHF.L.U32 R19, R0, 0x10, RZ ;  /* 0x0000001000137819 */ /* 0x001fe200000006ff */
[----:B------:R-:W-:Y:S01]  /*0bd0*/  IMAD.U32 R0, R3, 0x10000, RZ ;  /* 0x0001000003007824 */ /* 0x000fe200078e00ff */
[----:B------:R-:W-:Y:S01]  /*0be0*/  SHF.L.U32 R27, R27, 0x10, RZ ;  /* 0x000000101b1b7819 */ /* 0x000fe200000006ff */
[----:B------:R-:W-:Y:S01]  /*0bf0*/  FADD R8, R8, R31 ;  /* 0x0000001f08087221 */ /* 0x000fe20000000000 */
[----:B------:R-:W-:Y:S01]  /*0c00*/  FADD R9, R34, R9 ;  /* 0x0000000922097221 */ /* 0x000fe20000000000 */
[----:B------:R-:W-:Y:S01]  /*0c10*/  FADD R18, R22, R17 ;  /* 0x0000001116127221 */ /* 0x000fe20000000000 */
[----:B------:R-:W-:Y:S02]  /*0c20*/  SHF.L.U32 R17, R30, 0x10, RZ ;  /* 0x000000101e117819 */ /* 0x000fe400000006ff */
[----:B------:R-:W-:Y:S01]  /*0c30*/  F2FP.BF16.PACK_AB R8, R8, R25 ;  /* 0x000000190808723e */ /* 0x000fe200000010ff */
[----:B------:R-:W-:Y:S01]  /*0c40*/  FADD R24, R33, R24 ;  /* 0x0000001821187221 */ /* 0x000fe20000000000 */
[----:B------:R-:W-:Y:S01]  /*0c50*/  FADD R26, R21, R26 ;  /* 0x0000001a151a7221 */ /* 0x000fe20000000000 */
[----:B------:R-:W-:-:S04]  /*0c60*/  FADD R21, R28, R11 ;  /* 0x0000000b1c157221 */ /* 0x000fc80000000000 */
[----:B------:R-:W-:Y:S02]  /*0c70*/  F2FP.BF16.PACK_AB R11, R26, R23 ;  /* 0x000000171a0b723e */ /* 0x000fe400000010ff */
[----:B------:R-:W-:Y:S01]  /*0c80*/  SHF.L.U32 R23, R2, 0x10, RZ ;  /* 0x0000001002177819 */ /* 0x000fe200000006ff */
[----:B------:R-:W-:Y:S01]  /*0c90*/  IMAD.WIDE R2, R4, R12, c[0x0][0x170] ;  /* 0x00005c0004027625 */ /* 0x000fe200078e020c */
[----:B------:R-:W-:Y:S01]  /*0ca0*/  FADD R20, R17, R20 ;  /* 0x0000001411147221 */ /* 0x000fe20000000000 */
[----:B------:R-:W-:Y:S01]  /*0cb0*/  FADD R17, R27, R10 ;  /* 0x0000000a1b117221 */ /* 0x000fe20000000000 */
[----:B------:R-:W-:Y:S02]  /*0cc0*/  F2FP.BF16.PACK_AB R10, R9, R18 ;  /* 0x00000012090a723e */ /* 0x000fe400000010ff */
[----:B------:R-:W-:Y:S01]  /*0cd0*/  F2FP.BF16.PACK_AB R9, R24, R35 ;  /* 0x000000231809723e */ /* 0x000fe200000010ff */
[----:B------:R-:W-:-:S04]  /*0ce0*/  FADD R16, R29, R16 ;  /* 0x000000101d107221 */ /* 0x000fc80000000000 */
[----:B------:R0:W-:Y:S01]  /*0cf0*/  @!P0 STG.E.128 [R2.64], R8 ;  /* 0x0000000802008986 */ /* 0x0001e2000c101d04 */
[----:B--2---:R-:W-:Y:S01]  /*0d00*/  FADD R19, R19, R6 ;  /* 0x0000000613137221 */ /* 0x004fe20000000000 */
[----:B---3--:R-:W-:-:S04]  /*0d10*/  FADD R7, R0, R7 ;  /* 0x0000000700077221 */ /* 0x008fc80000000000 */
[----:B------:R-:W-:Y:S02]  /*0d20*/  F2FP.BF16.PACK_AB R20, R19, R20 ;  /* 0x000000141314723e */ /* 0x000fe400000010ff */
[----:B------:R-:W-:Y:S02]  /*0d30*/  F2FP.BF16.PACK_AB R22, R7, R16 ;  /* 0x000000100716723e */ /* 0x000fe400000010ff */
[----:B------:R-:W-:Y:S01]  /*0d40*/  SHF.L.U32 R18, R13, 0x10, RZ ;  /* 0x000000100d127819 */ /* 0x000fe200000006ff */
[----:B------:R-:W-:Y:S01]  /*0d50*/  IMAD.WIDE R12, R5, R12, c[0x0][0x170] ;  /* 0x00005c00050c7625 */ /* 0x000fe200078e020c */
[----:B------:R-:W-:-:S03]  /*0d60*/  FADD R14, R23, R14 ;  /* 0x0000000e170e7221 */ /* 0x000fc60000000000 */
[----:B------:R-:W-:Y:S02]  /*0d70*/  FADD R18, R18, R15 ;  /* 0x0000000f12127221 */ /* 0x000fe40000000000 */
[----:B------:R-:W-:-:S03]  /*0d80*/  F2FP.BF16.PACK_AB R21, R14, R21 ;  /* 0x000000150e15723e */ /* 0x000fc600000010ff */
[----:B------:R-:W-:Y:S01]  /*0d90*/  F2FP.BF16.PACK_AB R23, R18, R17 ;  /* 0x000000111217723e */ /* 0x000fe200000010ff */
[----:B------:R-:W-:Y:S06]  /*0da0*/  @P1 EXIT ;  /* 0x000000000000194d */ /* 0x000fec0003800000 */
[----:B0-----:R-:W-:Y:S01]  /*0db0*/  STG.E.128 [R12.64], R20 ;  /* 0x000000140c007986 */ /* 0x001fe2000c101d04 */
[----:B------:R-:W-:Y:S05]  /*0dc0*/  EXIT ;  /* 0x000000000000794d */ /* 0x000fea0003800000 */
.L_x_0:
[----:B------:R-:W-:-:S00]  /*0dd0*/  BRA `(.L_x_0) ;  /* 0xfffffff000007947 */ /* 0x000fc0000383ffff */
[----:B------:R-:W-:-:S00]  /*0de0*/  NOP ;  /* 0x0000000000007918 */ /* 0x000fc00000000000 */
        /* <DEDUP_REMOVED lines=9> */
.L_x_1:
